//
// Generated by NVIDIA NVVM Compiler
//
// Compiler Build ID: CL-36424714
// Cuda compilation tools, release 13.0, V13.0.88
// Based on NVVM 20.0.0
//

.version 9.0
.target sm_100
.address_size 64

	// .globl	_Z6conv2DPfS_ii
.const .align 4 .b8 c_Kernel[36];

.visible .entry _Z6conv2DPfS_ii(
	.param .u64 .ptr .align 1 _Z6conv2DPfS_ii_param_0,
	.param .u64 .ptr .align 1 _Z6conv2DPfS_ii_param_1,
	.param .u32 _Z6conv2DPfS_ii_param_2,
	.param .u32 _Z6conv2DPfS_ii_param_3
)
{
	.reg .pred 	%p<32>;
	.reg .b32 	%r<21>;
	.reg .b32 	%f<47>;
	.reg .b64 	%rd<26>;

	ld.param.u64 	%rd7, [_Z6conv2DPfS_ii_param_0];
	ld.param.u64 	%rd6, [_Z6conv2DPfS_ii_param_1];
	ld.param.u32 	%r7, [_Z6conv2DPfS_ii_param_2];
	ld.param.u32 	%r8, [_Z6conv2DPfS_ii_param_3];
	cvta.to.global.u64 	%rd1, %rd7;
	mov.u32 	%r9, %ctaid.x;
	mov.u32 	%r10, %ntid.x;
	mov.u32 	%r11, %tid.x;
	mad.lo.s32 	%r1, %r9, %r10, %r11;
	mov.u32 	%r12, %ctaid.y;
	mov.u32 	%r13, %ntid.y;
	mov.u32 	%r14, %tid.y;
	mad.lo.s32 	%r2, %r12, %r13, %r14;
	setp.ge.s32 	%p3, %r2, %r8;
	setp.ge.s32 	%p4, %r1, %r7;
	or.pred  	%p5, %p4, %p3;
	@%p5 bra 	$L__BB0_20;
	setp.eq.s32 	%p6, %r2, 0;
	add.s32 	%r15, %r2, -1;
	mul.lo.s32 	%r3, %r15, %r7;
	setp.lt.s32 	%p7, %r1, 1;
	cvt.s64.s32 	%rd8, %r3;
	cvt.s64.s32 	%rd2, %r1;
	add.s64 	%rd9, %rd2, %rd8;
	shl.b64 	%rd10, %rd9, 2;
	add.s64 	%rd3, %rd1, %rd10;
	mov.f32 	%f39, 0f00000000;
	or.pred  	%p8, %p6, %p7;
	@%p8 bra 	$L__BB0_3;
	ld.global.f32 	%f20, [%rd3+-4];
	ld.const.f32 	%f21, [c_Kernel];
	fma.rn.f32 	%f39, %f20, %f21, 0f00000000;
$L__BB0_3:
	setp.eq.s32 	%p9, %r2, 0;
	setp.lt.s32 	%p10, %r1, 0;
	or.pred  	%p11, %p9, %p10;
	@%p11 bra 	$L__BB0_5;
	add.s32 	%r16, %r1, %r3;
	mul.wide.s32 	%rd11, %r16, 4;
	add.s64 	%rd12, %rd1, %rd11;
	ld.global.f32 	%f22, [%rd12];
	ld.const.f32 	%f23, [c_Kernel+4];
	fma.rn.f32 	%f39, %f22, %f23, %f39;
$L__BB0_5:
	setp.eq.s32 	%p12, %r2, 0;
	add.s32 	%r17, %r1, 1;
	setp.gt.s32 	%p13, %r1, -2;
	setp.lt.s32 	%p14, %r17, %r7;
	and.pred  	%p1, %p13, %p14;
	not.pred 	%p16, %p1;
	or.pred  	%p17, %p12, %p16;
	@%p17 bra 	$L__BB0_7;
	ld.global.f32 	%f24, [%rd3+4];
	ld.const.f32 	%f25, [c_Kernel+8];
	fma.rn.f32 	%f39, %f24, %f25, %f39;
$L__BB0_7:
	setp.gt.s32 	%p18, %r1, 0;
	mul.lo.s32 	%r4, %r2, %r7;
	setp.le.s32 	%p19, %r1, %r7;
	and.pred  	%p2, %p18, %p19;
	cvt.s64.s32 	%rd13, %r4;
	add.s64 	%rd14, %rd2, %rd13;
	shl.b64 	%rd15, %rd14, 2;
	add.s64 	%rd4, %rd1, %rd15;
	not.pred 	%p20, %p2;
	@%p20 bra 	$L__BB0_9;
	ld.global.f32 	%f26, [%rd4+-4];
	ld.const.f32 	%f27, [c_Kernel+12];
	fma.rn.f32 	%f39, %f26, %f27, %f39;
$L__BB0_9:
	setp.lt.s32 	%p21, %r1, 0;
	@%p21 bra 	$L__BB0_11;
	add.s32 	%r18, %r1, %r4;
	mul.wide.s32 	%rd16, %r18, 4;
	add.s64 	%rd17, %rd1, %rd16;
	ld.global.f32 	%f28, [%rd17];
	ld.const.f32 	%f29, [c_Kernel+16];
	fma.rn.f32 	%f39, %f28, %f29, %f39;
$L__BB0_11:
	@%p16 bra 	$L__BB0_13;
	ld.global.f32 	%f30, [%rd4+4];
	ld.const.f32 	%f31, [c_Kernel+20];
	fma.rn.f32 	%f39, %f30, %f31, %f39;
$L__BB0_13:
	add.s32 	%r5, %r2, 1;
	setp.ge.u32 	%p23, %r5, %r8;
	add.s32 	%r6, %r4, %r7;
	cvt.s64.s32 	%rd18, %r6;
	add.s64 	%rd19, %rd2, %rd18;
	shl.b64 	%rd20, %rd19, 2;
	add.s64 	%rd5, %rd1, %rd20;
	or.pred  	%p25, %p23, %p20;
	@%p25 bra 	$L__BB0_15;
	ld.global.f32 	%f32, [%rd5+-4];
	ld.const.f32 	%f33, [c_Kernel+24];
	fma.rn.f32 	%f39, %f32, %f33, %f39;
$L__BB0_15:
	setp.ge.u32 	%p26, %r5, %r8;
	setp.lt.s32 	%p27, %r1, 0;
	or.pred  	%p28, %p26, %p27;
	@%p28 bra 	$L__BB0_17;
	add.s32 	%r19, %r1, %r6;
	mul.wide.s32 	%rd21, %r19, 4;
	add.s64 	%rd22, %rd1, %rd21;
	ld.global.f32 	%f34, [%rd22];
	ld.const.f32 	%f35, [c_Kernel+28];
	fma.rn.f32 	%f39, %f34, %f35, %f39;
$L__BB0_17:
	setp.ge.u32 	%p29, %r5, %r8;
	or.pred  	%p31, %p29, %p16;
	@%p31 bra 	$L__BB0_19;
	ld.global.f32 	%f36, [%rd5+4];
	ld.const.f32 	%f37, [c_Kernel+32];
	fma.rn.f32 	%f39, %f36, %f37, %f39;
$L__BB0_19:
	add.s32 	%r20, %r4, %r1;
	cvta.to.global.u64 	%rd23, %rd6;
	mul.wide.s32 	%rd24, %r20, 4;
	add.s64 	%rd25, %rd23, %rd24;
	st.global.f32 	[%rd25], %f39;
$L__BB0_20:
	ret;

}


// ===== COMPILED SASS (sm_100) =====

	.target	sm_100

	.elftype	@"ET_EXEC"


//--------------------- .note.nv.tkinfo           --------------------------
	.section	.note.nv.tkinfo,"",@"SHT_NOTE"
	.sectionflags	@"SHF_NOTE_NV_TKINFO"
	.tkinfo
        /*0018*/ 	.word	0x00000002
        /*0030*/ 	.string	""
        /*0030*/ 	.string	"ptxas"
        /*0030*/ 	.string	"Cuda compilation tools, release 13.0, V13.0.88"
        /*0030*/ 	.string	"Build cuda_13.0.r13.0/compiler.36424714_0"
        /*0030*/ 	.string	"-arch sm_100 -m 64 "



//--------------------- .note.nv.cuinfo           --------------------------
	.section	.note.nv.cuinfo,"",@"SHT_NOTE"
	.sectionflags	@"SHF_NOTE_NV_CUINFO"
        /*0018*/ 	.short	0x0002
        /*001a*/ 	.short	0x0064
        /*001c*/ 	.short	0x0082
	.zero		2


//--------------------- .nv.info                  --------------------------
	.section	.nv.info,"",@"SHT_CUDA_INFO"
	.align	4


	//----- nvinfo : EIATTR_REGCOUNT
	.align		4
        /*0000*/ 	.byte	0x04, 0x2f
        /*0002*/ 	.short	(.L_2 - .L_1)
	.align		4
.L_1:
        /*0004*/ 	.word	index@(_Z6conv2DPfS_ii)
        /*0008*/ 	.word	0x00000017


	//----- nvinfo : EIATTR_FRAME_SIZE
	.align		4
.L_2:
        /*000c*/ 	.byte	0x04, 0x11
        /*000e*/ 	.short	(.L_4 - .L_3)
	.align		4
.L_3:
        /*0010*/ 	.word	index@(_Z6conv2DPfS_ii)
        /*0014*/ 	.word	0x00000000


	//----- nvinfo : EIATTR_MIN_STACK_SIZE
	.align		4
.L_4:
        /*0018*/ 	.byte	0x04, 0x12
        /*001a*/ 	.short	(.L_6 - .L_5)
	.align		4
.L_5:
        /*001c*/ 	.word	index@(_Z6conv2DPfS_ii)
        /*0020*/ 	.word	0x00000000
.L_6:


//--------------------- .nv.compat                --------------------------
	.section	.nv.compat,"",@"SHT_CUDA_COMPAT_INFO"
	.align	4
        /*0000*/ 	.byte	0x02, 0x09, 0x00, 0x00, 0x02, 0x02, 0x01, 0x00, 0x02, 0x05, 0x05, 0x00, 0x03, 0x07, 0x01, 0x01
        /*0010*/ 	.byte	0x02, 0x03, 0x00, 0x00, 0x02, 0x06, 0x01, 0x00, 0x04, 0x0b, 0x08, 0x00, 0x09, 0x00, 0x00, 0x00
        /*0020*/ 	.byte	0x00, 0x00, 0x00, 0x00


//--------------------- .nv.info._Z6conv2DPfS_ii  --------------------------
	.section	.nv.info._Z6conv2DPfS_ii,"",@"SHT_CUDA_INFO"
	.sectionflags	@""
	.align	4


	//----- nvinfo : EIATTR_CUDA_API_VERSION
	.align		4
        /*0000*/ 	.byte	0x04, 0x37
        /*0002*/ 	.short	(.L_8 - .L_7)
.L_7:
        /*0004*/ 	.word	0x00000082


	//----- nvinfo : EIATTR_KPARAM_INFO
	.align		4
.L_8:
        /*0008*/ 	.byte	0x04, 0x17
        /*000a*/ 	.short	(.L_10 - .L_9)
.L_9:
        /*000c*/ 	.word	0x00000000
        /*0010*/ 	.short	0x0003
        /*0012*/ 	.short	0x0014
        /*0014*/ 	.byte	0x00, 0xf0, 0x11, 0x00


	//----- nvinfo : EIATTR_KPARAM_INFO
	.align		4
.L_10:
        /*0018*/ 	.byte	0x04, 0x17
        /*001a*/ 	.short	(.L_12 - .L_11)
.L_11:
        /*001c*/ 	.word	0x00000000
        /*0020*/ 	.short	0x0002
        /*0022*/ 	.short	0x0010
        /*0024*/ 	.byte	0x00, 0xf0, 0x11, 0x00


	//----- nvinfo : EIATTR_KPARAM_INFO
	.align		4
.L_12:
        /*0028*/ 	.byte	0x04, 0x17
        /*002a*/ 	.short	(.L_14 - .L_13)
.L_13:
        /*002c*/ 	.word	0x00000000
        /*0030*/ 	.short	0x0001
        /*0032*/ 	.short	0x0008
        /*0034*/ 	.byte	0x00, 0xf5, 0x21, 0x00


	//----- nvinfo : EIATTR_KPARAM_INFO
	.align		4
.L_14:
        /*0038*/ 	.byte	0x04, 0x17
        /*003a*/ 	.short	(.L_16 - .L_15)
.L_15:
        /*003c*/ 	.word	0x00000000
        /*0040*/ 	.short	0x0000
        /*0042*/ 	.short	0x0000
        /*0044*/ 	.byte	0x00, 0xf5, 0x21, 0x00


	//----- nvinfo : EIATTR_SPARSE_MMA_MASK
	.align		4
.L_16:
        /*0048*/ 	.byte	0x03, 0x50
        /*004a*/ 	.short	0x0000


	//----- nvinfo : EIATTR_MAXREG_COUNT
	.align		4
        /*004c*/ 	.byte	0x03, 0x1b
        /*004e*/ 	.short	0x00ff


	//----- nvinfo : EIATTR_MERCURY_ISA_VERSION
	.align		4
        /*0050*/ 	.byte	0x03, 0x5f
        /*0052*/ 	.short	0x0101


	//----- nvinfo : EIATTR_VRC_CTA_INIT_COUNT
	.align		4
        /*0054*/ 	.byte	0x02, 0x4a
	.zero		1
	.zero		1


	//----- nvinfo : EIATTR_EXIT_INSTR_OFFSETS
	.align		4
        /*0058*/ 	.byte	0x04, 0x1c
        /*005a*/ 	.short	(.L_18 - .L_17)


	//   ....[0]....
.L_17:
        /*005c*/ 	.word	0x000000c0


	//   ....[1]....
        /*0060*/ 	.word	0x00000560


	//----- nvinfo : EIATTR_CBANK_PARAM_SIZE
	.align		4
.L_18:
        /*0064*/ 	.byte	0x03, 0x19
        /*0066*/ 	.short	0x0018


	//----- nvinfo : EIATTR_PARAM_CBANK
	.align		4
        /*0068*/ 	.byte	0x04, 0x0a
        /*006a*/ 	.short	(.L_20 - .L_19)
	.align		4
.L_19:
        /*006c*/ 	.word	index@(.nv.constant0._Z6conv2DPfS_ii)
        /*0070*/ 	.short	0x0380
        /*0072*/ 	.short	0x0018


	//----- nvinfo : EIATTR_SW_WAR
	.align		4
.L_20:
        /*0074*/ 	.byte	0x04, 0x36
        /*0076*/ 	.short	(.L_22 - .L_21)
.L_21:
        /*0078*/ 	.word	0x00000008
.L_22:


//--------------------- .nv.callgraph             --------------------------
	.section	.nv.callgraph,"",@"SHT_CUDA_CALLGRAPH"
	.align	4
	.sectionentsize	8
	.align		4
        /*0000*/ 	.word	0x00000000
	.align		4
        /*0004*/ 	.word	0xffffffff
	.align		4
        /*0008*/ 	.word	0x00000000
	.align		4
        /*000c*/ 	.word	0xfffffffe
	.align		4
        /*0010*/ 	.word	0x00000000
	.align		4
        /*0014*/ 	.word	0xfffffffd
	.align		4
        /*0018*/ 	.word	0x00000000
	.align		4
        /*001c*/ 	.word	0xfffffffc


//--------------------- .nv.constant3             --------------------------
	.section	.nv.constant3,"a",@progbits
	.align	4
.nv.constant3:
	.type		c_Kernel,@object
	.size		c_Kernel,(.L_0 - c_Kernel)
c_Kernel:
	.zero		36
.L_0:


//--------------------- .text._Z6conv2DPfS_ii     --------------------------
	.section	.text._Z6conv2DPfS_ii,"ax",@progbits
	.align	128
        .global         _Z6conv2DPfS_ii
        .type           _Z6conv2DPfS_ii,@function
        .size           _Z6conv2DPfS_ii,(.L_x_1 - _Z6conv2DPfS_ii)
        .other          _Z6conv2DPfS_ii,@"STO_CUDA_ENTRY STV_DEFAULT"
_Z6conv2DPfS_ii:
.text._Z6conv2DPfS_ii:
[----:B------:R-:W-:Y:S01]  /*0000*/  LDC R1, c[0x0][0x37c] ;  /* 0x0000df00ff017b82 */ /* 0x000fe20000000800 */
[----:B------:R-:W0:Y:S07]  /*0010*/  S2R R5, SR_TID.Y ;  /* 0x0000000000057919 */ /* 0x000e2e0000002200 */
[----:B------:R-:W1:Y:S01]  /*0020*/  LDC R4, c[0x0][0x360] ;  /* 0x0000d800ff047b82 */ /* 0x000e620000000800 */
[----:B------:R-:W2:Y:S01]  /*0030*/  LDCU.64 UR6, c[0x0][0x390] ;  /* 0x00007200ff0677ac */ /* 0x000ea20008000a00 */
[----:B------:R-:W1:Y:S06]  /*0040*/  S2R R3, SR_TID.X ;  /* 0x0000000000037919 */ /* 0x000e6c0000002100 */
[----:B------:R-:W0:Y:S08]  /*0050*/  S2UR UR5, SR_CTAID.Y ;  /* 0x00000000000579c3 */ /* 0x000e300000002600 */
[----:B------:R-:W0:Y:S08]  /*0060*/  LDC R8, c[0x0][0x364] ;  /* 0x0000d900ff087b82 */ /* 0x000e300000000800 */
[----:B------:R-:W1:Y:S01]  /*0070*/  S2UR UR4, SR_CTAID.X ;  /* 0x00000000000479c3 */ /* 0x000e620000002500 */
[----:B0-----:R-:W-:-:S05]  /*0080*/  IMAD R8, R8, UR5, R5 ;  /* 0x0000000508087c24 */ /* 0x001fca000f8e0205 */
[----:B--2---:R-:W-:Y:S01]  /*0090*/  ISETP.GE.AND P0, PT, R8, UR7, PT ;  /* 0x0000000708007c0c */ /* 0x004fe2000bf06270 */
[----:B-1----:R-:W-:-:S05]  /*00a0*/  IMAD R4, R4, UR4, R3 ;  /* 0x0000000404047c24 */ /* 0x002fca000f8e0203 */
[----:B------:R-:W-:-:S13]  /*00b0*/  ISETP.GE.OR P0, PT, R4, UR6, P0 ;  /* 0x0000000604007c0c */ /* 0x000fda0008706670 */
[----:B------:R-:W-:Y:S05]  /*00c0*/  @P0 EXIT ;  /* 0x000000000000094d */ /* 0x000fea0003800000 */
[----:B------:R-:W-:Y:S01]  /*00d0*/  ISETP.GE.AND P3, PT, R4, RZ, PT ;  /* 0x000000ff0400720c */ /* 0x000fe20003f66270 */
[----:B------:R-:W0:Y:S01]  /*00e0*/  LDCU.64 UR8, c[0x0][0x380] ;  /* 0x00007000ff0877ac */ /* 0x000e220008000a00 */
[----:B------:R-:W-:Y:S01]  /*00f0*/  VIADD R0, R8, 0xffffffff ;  /* 0xffffffff08007836 */ /* 0x000fe20000000000 */
[----:B------:R-:W-:Y:S02]  /*0100*/  ISETP.GE.AND P1, PT, R4, 0x1, PT ;  /* 0x000000010400780c */ /* 0x000fe40003f26270 */
[----:B------:R-:W-:Y:S01]  /*0110*/  ISETP.EQ.OR P2, PT, R8, RZ, !P3 ;  /* 0x000000ff0800720c */ /* 0x000fe20005f42670 */
[----:B------:R-:W-:Y:S01]  /*0120*/  IMAD R5, R0, UR6, RZ ;  /* 0x0000000600057c24 */ /* 0x000fe2000f8e02ff */
[----:B------:R-:W1:Y:S01]  /*0130*/  LDCU.64 UR4, c[0x0][0x358] ;  /* 0x00006b00ff0477ac */ /* 0x000e620008000a00 */
[----:B------:R-:W-:Y:S02]  /*0140*/  SHF.R.S32.HI R12, RZ, 0x1f, R4 ;  /* 0x0000001fff0c7819 */ /* 0x000fe40000011404 */
[----:B------:R-:W-:-:S02]  /*0150*/  ISETP.EQ.OR P1, PT, R8, RZ, !P1 ;  /* 0x000000ff0800720c */ /* 0x000fc40004f22670 */
[----:B------:R-:W-:Y:S01]  /*0160*/  IADD3 R0, P0, PT, R4, R5, RZ ;  /* 0x0000000504007210 */ /* 0x000fe20007f1e0ff */
[----:B------:R-:W-:Y:S01]  /*0170*/  VIADD R14, R8, 0x1 ;  /* 0x00000001080e7836 */ /* 0x000fe20000000000 */
[----:B------:R-:W2:Y:S02]  /*0180*/  @P3 LDC.64 R10, c[0x0][0x380] ;  /* 0x0000e000ff0a3b82 */ /* 0x000ea40000000a00 */
[----:B------:R-:W-:Y:S02]  /*0190*/  LEA.HI.X.SX32 R3, R5, R12, 0x1, P0 ;  /* 0x0000000c05037211 */ /* 0x000fe400000f0eff */
[----:B0-----:R-:W-:-:S04]  /*01a0*/  LEA R2, P0, R0, UR8, 0x2 ;  /* 0x0000000800027c11 */ /* 0x001fc8000f8010ff */
[----:B------:R-:W0:Y:S01]  /*01b0*/  @!P2 LDC.64 R6, c[0x0][0x380] ;  /* 0x0000e000ff06ab82 */ /* 0x000e220000000a00 */
[----:B------:R-:W-:-:S05]  /*01c0*/  LEA.HI.X R3, R0, UR9, R3, 0x2, P0 ;  /* 0x0000000900037c11 */ /* 0x000fca00080f1403 */
[----:B-1----:R-:W3:Y:S01]  /*01d0*/  @!P1 LDG.E R0, desc[UR4][R2.64+-0x4] ;  /* 0xfffffc0402009981 */ /* 0x002ee2000c1e1900 */
[----:B------:R-:W-:Y:S01]  /*01e0*/  @!P2 IMAD.IADD R5, R4, 0x1, R5 ;  /* 0x000000010405a824 */ /* 0x000fe200078e0205 */
[----:B------:R-:W3:Y:S01]  /*01f0*/  @!P1 LDC R9, c[0x3][RZ] ;  /* 0x00c00000ff099b82 */ /* 0x000ee20000000800 */
[----:B------:R-:W-:-:S07]  /*0200*/  IMAD R15, R8, UR6, RZ ;  /* 0x00000006080f7c24 */ /* 0x000fce000f8e02ff */
[----:B------:R-:W1:Y:S01]  /*0210*/  @!P2 LDC R17, c[0x3][0x4] ;  /* 0x00c00100ff11ab82 */ /* 0x000e620000000800 */
[----:B0-----:R-:W-:-:S05]  /*0220*/  @!P2 IMAD.WIDE R6, R5, 0x4, R6 ;  /* 0x000000040506a825 */ /* 0x001fca00078e0206 */
[----:B------:R0:W1:Y:S01]  /*0230*/  @!P2 LDG.E R16, desc[UR4][R6.64] ;  /* 0x000000040610a981 */ /* 0x000062000c1e1900 */
[----:B------:R-:W-:Y:S01]  /*0240*/  VIADD R5, R4, 0x1 ;  /* 0x0000000104057836 */ /* 0x000fe20000000000 */
[----:B------:R-:W-:Y:S01]  /*0250*/  ISETP.GE.U32.OR P4, PT, R14, UR7, !P3 ;  /* 0x000000070e007c0c */ /* 0x000fe2000df86470 */
[----:B------:R-:W-:-:S03]  /*0260*/  IMAD.IADD R13, R4, 0x1, R15 ;  /* 0x00000001040d7824 */ /* 0x000fc600078e020f */
[----:B------:R-:W-:Y:S01]  /*0270*/  ISETP.GE.AND P0, PT, R5, UR6, PT ;  /* 0x0000000605007c0c */ /* 0x000fe2000bf06270 */
[----:B------:R-:W-:-:S03]  /*0280*/  IMAD.MOV.U32 R5, RZ, RZ, RZ ;  /* 0x000000ffff057224 */ /* 0x000fc600078e00ff */
[----:B------:R-:W-:-:S04]  /*0290*/  ISETP.GT.AND P0, PT, R4, -0x2, !P0 ;  /* 0xfffffffe0400780c */ /* 0x000fc80004704270 */
[----:B------:R-:W-:Y:S01]  /*02a0*/  ISETP.EQ.OR P5, PT, R8, RZ, !P0 ;  /* 0x000000ff0800720c */ /* 0x000fe200047a2670 */
[----:B0-----:R-:W0:Y:S08]  /*02b0*/  @!P4 LDC.64 R6, c[0x0][0x380] ;  /* 0x0000e000ff06cb82 */ /* 0x001e300000000a00 */
[----:B------:R-:W4:Y:S04]  /*02c0*/  @!P4 LDC R20, c[0x3][0x1c] ;  /* 0x00c00700ff14cb82 */ /* 0x000f280000000800 */
[----:B------:R5:W4:Y:S04]  /*02d0*/  @!P5 LDG.E R2, desc[UR4][R2.64+0x4] ;  /* 0x000004040202d981 */ /* 0x000b28000c1e1900 */
[----:B-----5:R-:W4:Y:S01]  /*02e0*/  @!P5 LDC R3, c[0x3][0x8] ;  /* 0x00c00200ff03db82 */ /* 0x020f220000000800 */
[----:B---3--:R-:W-:Y:S01]  /*02f0*/  @!P1 FFMA R5, R0, R9, RZ ;  /* 0x0000000900059223 */ /* 0x008fe200000000ff */
[----:B------:R-:W-:-:S02]  /*0300*/  ISETP.GT.AND P1, PT, R4, UR6, PT ;  /* 0x0000000604007c0c */ /* 0x000fc4000bf24270 */
[C---:B------:R-:W-:Y:S02]  /*0310*/  IADD3 R0, P6, PT, R4.reuse, R15, RZ ;  /* 0x0000000f04007210 */ /* 0x040fe40007fde0ff */
[----:B------:R-:W-:Y:S02]  /*0320*/  ISETP.GT.AND P1, PT, R4, RZ, !P1 ;  /* 0x000000ff0400720c */ /* 0x000fe40004f24270 */
[C---:B------:R-:W-:Y:S01]  /*0330*/  LEA.HI.X.SX32 R9, R15.reuse, R12, 0x1, P6 ;  /* 0x0000000c0f097211 */ /* 0x040fe200030f0eff */
[----:B------:R-:W-:Y:S01]  /*0340*/  VIADD R15, R15, UR6 ;  /* 0x000000060f0f7c36 */ /* 0x000fe20008000000 */
[----:B------:R-:W-:-:S04]  /*0350*/  LEA R8, P6, R0, UR8, 0x2 ;  /* 0x0000000800087c11 */ /* 0x000fc8000f8c10ff */
[----:B------:R-:W-:Y:S02]  /*0360*/  LEA.HI.X R9, R0, UR9, R9, 0x2, P6 ;  /* 0x0000000900097c11 */ /* 0x000fe4000b0f1409 */
[----:B------:R-:W-:-:S03]  /*0370*/  IADD3 R18, P6, PT, R4, R15, RZ ;  /* 0x0000000f04127210 */ /* 0x000fc60007fde0ff */
[----:B------:R-:W3:Y:S01]  /*0380*/  @P1 LDG.E R0, desc[UR4][R8.64+-0x4] ;  /* 0xfffffc0408001981 */ /* 0x000ee2000c1e1900 */
[----:B-1----:R-:W-:Y:S01]  /*0390*/  @!P2 FFMA R5, R16, R17, R5 ;  /* 0x000000111005a223 */ /* 0x002fe20000000005 */
[----:B------:R-:W-:Y:S01]  /*03a0*/  ISETP.GE.U32.OR P2, PT, R14, UR7, !P1 ;  /* 0x000000070e007c0c */ /* 0x000fe2000cf46470 */
[----:B--2---:R-:W-:Y:S01]  /*03b0*/  @P3 IMAD.WIDE R16, R13, 0x4, R10 ;  /* 0x000000040d103825 */ /* 0x004fe200078e020a */
[----:B------:R-:W-:Y:S02]  /*03c0*/  LEA.HI.X.SX32 R11, R15, R12, 0x1, P6 ;  /* 0x0000000c0f0b7211 */ /* 0x000fe400030f0eff */
[----:B------:R-:W-:Y:S02]  /*03d0*/  LEA R10, P6, R18, UR8, 0x2 ;  /* 0x00000008120a7c11 */ /* 0x000fe4000f8c10ff */
[----:B------:R1:W2:Y:S01]  /*03e0*/  @P3 LDG.E R12, desc[UR4][R16.64] ;  /* 0x00000004100c3981 */ /* 0x0002a2000c1e1900 */
[----:B------:R-:W-:Y:S01]  /*03f0*/  @!P4 IMAD.IADD R15, R4, 0x1, R15 ;  /* 0x00000001040fc824 */ /* 0x000fe200078e020f */
[----:B------:R-:W-:-:S02]  /*0400*/  LEA.HI.X R11, R18, UR9, R11, 0x2, P6 ;  /* 0x00000009120b7c11 */ /* 0x000fc4000b0f140b */
[----:B------:R-:W-:Y:S01]  /*0410*/  ISETP.GE.U32.OR P6, PT, R14, UR7, !P0 ;  /* 0x000000070e007c0c */ /* 0x000fe2000c7c6470 */
[----:B------:R5:W2:Y:S01]  /*0420*/  @P0 LDG.E R4, desc[UR4][R8.64+0x4] ;  /* 0x0000040408040981 */ /* 0x000aa2000c1e1900 */
[----:B0-----:R-:W-:Y:S01]  /*0430*/  @!P4 IMAD.WIDE R6, R15, 0x4, R6 ;  /* 0x000000040f06c825 */ /* 0x001fe200078e0206 */
[----:B------:R-:W0:Y:S02]  /*0440*/  @!P2 LDC R19, c[0x3][0x18] ;  /* 0x00c00600ff13ab82 */ /* 0x000e240000000800 */
[----:B------:R-:W0:Y:S04]  /*0450*/  @!P2 LDG.E R14, desc[UR4][R10.64+-0x4] ;  /* 0xfffffc040a0ea981 */ /* 0x000e28000c1e1900 */
[----:B------:R-:W2:Y:S02]  /*0460*/  @!P4 LDG.E R6, desc[UR4][R6.64] ;  /* 0x000000040606c981 */ /* 0x000ea4000c1e1900 */
[----:B------:R-:W3:Y:S02]  /*0470*/  @P1 LDC R15, c[0x3][0xc] ;  /* 0x00c00300ff0f1b82 */ /* 0x000ee40000000800 */
[----:B------:R-:W2:Y:S06]  /*0480*/  @!P6 LDG.E R18, desc[UR4][R10.64+0x4] ;  /* 0x000004040a12e981 */ /* 0x000eac000c1e1900 */
[----:B-1----:R-:W2:Y:S08]  /*0490*/  @P3 LDC R16, c[0x3][0x10] ;  /* 0x00c00400ff103b82 */ /* 0x002eb00000000800 */
[----:B------:R-:W1:Y:S01]  /*04a0*/  @P0 LDC R17, c[0x3][0x14] ;  /* 0x00c00500ff110b82 */ /* 0x000e620000000800 */
[----:B----4-:R-:W-:-:S07]  /*04b0*/  @!P5 FFMA R5, R2, R3, R5 ;  /* 0x000000030205d223 */ /* 0x010fce0000000005 */
[----:B------:R-:W4:Y:S08]  /*04c0*/  LDC.64 R2, c[0x0][0x388] ;  /* 0x0000e200ff027b82 */ /* 0x000f300000000a00 */
[----:B-----5:R-:W5:Y:S01]  /*04d0*/  @!P6 LDC R8, c[0x3][0x20] ;  /* 0x00c00800ff08eb82 */ /* 0x020f620000000800 */
[----:B----4-:R-:W-:-:S04]  /*04e0*/  IMAD.WIDE R2, R13, 0x4, R2 ;  /* 0x000000040d027825 */ /* 0x010fc800078e0202 */
[----:B---3--:R-:W-:-:S04]  /*04f0*/  @P1 FFMA R5, R0, R15, R5 ;  /* 0x0000000f00051223 */ /* 0x008fc80000000005 */
[----:B--2---:R-:W-:-:S04]  /*0500*/  @P3 FFMA R5, R12, R16, R5 ;  /* 0x000000100c053223 */ /* 0x004fc80000000005 */
[----:B-1----:R-:W-:-:S04]  /*0510*/  @P0 FFMA R5, R4, R17, R5 ;  /* 0x0000001104050223 */ /* 0x002fc80000000005 */
[----:B0-----:R-:W-:-:S04]  /*0520*/  @!P2 FFMA R5, R14, R19, R5 ;  /* 0x000000130e05a223 */ /* 0x001fc80000000005 */
[----:B------:R-:W-:-:S04]  /*0530*/  @!P4 FFMA R5, R6, R20, R5 ;  /* 0x000000140605c223 */ /* 0x000fc80000000005 */
[----:B-----5:R-:W-:-:S05]  /*0540*/  @!P6 FFMA R5, R18, R8, R5 ;  /* 0x000000081205e223 */ /* 0x020fca0000000005 */
[----:B------:R-:W-:Y:S01]  /*0550*/  STG.E desc[UR4][R2.64], R5 ;  /* 0x0000000502007986 */ /* 0x000fe2000c101904 */
[----:B------:R-:W-:Y:S05]  /*0560*/  EXIT ;  /* 0x000000000000794d */ /* 0x000fea0003800000 */
.L_x_0:
[----:B------:R-:W-:-:S00]  /*0570*/  BRA `(.L_x_0) ;  /* 0xfffffffc00fc7947 */ /* 0x000fc0000383ffff */
[----:B------:R-:W-:-:S00]  /*0580*/  NOP ;  /* 0x0000000000007918 */ /* 0x000fc00000000000 */
[----:B------:R-:W-:-:S00]  /*0590*/  NOP ;  /* 0x0000000000007918 */ /* 0x000fc00000000000 */
[----:B------:R-:W-:-:S00]  /*05a0*/  NOP ;  /* 0x0000000000007918 */ /* 0x000fc00000000000 */
[----:B------:R-:W-:-:S00]  /*05b0*/  NOP ;  /* 0x0000000000007918 */ /* 0x000fc00000000000 */
[----:B------:R-:W-:-:S00]  /*05c0*/  NOP ;  /* 0x0000000000007918 */ /* 0x000fc00000000000 */
[----:B------:R-:W-:-:S00]  /*05d0*/  NOP ;  /* 0x0000000000007918 */ /* 0x000fc00000000000 */
[----:B------:R-:W-:-:S00]  /*05e0*/  NOP ;  /* 0x0000000000007918 */ /* 0x000fc00000000000 */
[----:B------:R-:W-:-:S00]  /*05f0*/  NOP ;  /* 0x0000000000007918 */ /* 0x000fc00000000000 */
.L_x_1:


//--------------------- .nv.shared.reserved.0     --------------------------
	.section	.nv.shared.reserved.0,"aw",@nobits
	.weak		__nv_reservedSMEM_offset_0_alias
	.size		__nv_reservedSMEM_offset_0_alias, 0, 64
	.other		__nv_reservedSMEM_offset_0_alias,@"STO_CUDA_RESERVED_SHARED STV_DEFAULT"
__nv_reservedSMEM_offset_0_alias:
	.zero		0
	.zero		64


//--------------------- .nv.constant0._Z6conv2DPfS_ii --------------------------
	.section	.nv.constant0._Z6conv2DPfS_ii,"a",@progbits
	.sectionflags	@""
	.align	4
.nv.constant0._Z6conv2DPfS_ii:
	.zero		920


//--------------------- SYMBOLS --------------------------

	.type		.nv.reservedSmem.offset0,@object
	.size		.nv.reservedSmem.offset0,0x4
